//
// Generated by NVIDIA NVVM Compiler
//
// Compiler Build ID: CL-36424714
// Cuda compilation tools, release 13.0, V13.0.88
// Based on NVVM 20.0.0
//

.version 9.0
.target sm_100
.address_size 64

	// .globl	_Z11matrixTransPiS_

.visible .entry _Z11matrixTransPiS_(
	.param .u64 .ptr .align 1 _Z11matrixTransPiS__param_0,
	.param .u64 .ptr .align 1 _Z11matrixTransPiS__param_1
)
{
	.reg .pred 	%p<7>;
	.reg .b32 	%r<33>;
	.reg .b64 	%rd<8>;

	ld.param.u64 	%rd5, [_Z11matrixTransPiS__param_0];
	ld.param.u64 	%rd4, [_Z11matrixTransPiS__param_1];
	cvta.to.global.u64 	%rd1, %rd5;
	mov.u32 	%r5, %ctaid.x;
	mov.u32 	%r6, %ntid.x;
	mov.u32 	%r7, %tid.x;
	mad.lo.s32 	%r1, %r5, %r6, %r7;
	setp.gt.s32 	%p1, %r1, 1;
	@%p1 bra 	$L__BB0_10;
	mul.lo.s32 	%r8, %r1, 3;
	mul.wide.s32 	%rd6, %r8, 4;
	add.s64 	%rd2, %rd1, %rd6;
	ld.global.u32 	%r2, [%rd2];
	and.b32  	%r9, %r2, 1;
	setp.eq.b32 	%p2, %r9, 1;
	cvta.to.global.u64 	%rd7, %rd4;
	add.s64 	%rd3, %rd7, %rd6;
	@%p2 bra 	$L__BB0_3;
	ld.global.u32 	%r13, [%rd2+4];
	add.s32 	%r14, %r13, %r2;
	ld.global.u32 	%r15, [%rd2+8];
	add.s32 	%r16, %r15, %r14;
	st.global.u32 	[%rd3], %r16;
	bra.uni 	$L__BB0_4;
$L__BB0_3:
	ld.global.u32 	%r10, [%rd1];
	ld.global.u32 	%r11, [%rd1+12];
	add.s32 	%r12, %r11, %r10;
	st.global.u32 	[%rd3], %r12;
$L__BB0_4:
	ld.global.u32 	%r3, [%rd2+4];
	and.b32  	%r17, %r3, 1;
	setp.eq.b32 	%p3, %r17, 1;
	not.pred 	%p4, %p3;
	@%p4 bra 	$L__BB0_6;
	ld.global.u32 	%r18, [%rd1+4];
	ld.global.u32 	%r19, [%rd1+16];
	add.s32 	%r20, %r19, %r18;
	st.global.u32 	[%rd3+4], %r20;
	bra.uni 	$L__BB0_7;
$L__BB0_6:
	ld.global.u32 	%r21, [%rd2];
	add.s32 	%r22, %r3, %r21;
	ld.global.u32 	%r23, [%rd2+8];
	add.s32 	%r24, %r23, %r22;
	st.global.u32 	[%rd3+4], %r24;
$L__BB0_7:
	ld.global.u32 	%r4, [%rd2+8];
	and.b32  	%r25, %r4, 1;
	setp.eq.b32 	%p5, %r25, 1;
	not.pred 	%p6, %p5;
	@%p6 bra 	$L__BB0_9;
	ld.global.u32 	%r26, [%rd1+8];
	ld.global.u32 	%r27, [%rd1+20];
	add.s32 	%r28, %r27, %r26;
	st.global.u32 	[%rd3+8], %r28;
	bra.uni 	$L__BB0_10;
$L__BB0_9:
	ld.global.u32 	%r29, [%rd2];
	ld.global.u32 	%r30, [%rd2+4];
	add.s32 	%r31, %r30, %r29;
	add.s32 	%r32, %r4, %r31;
	st.global.u32 	[%rd3+8], %r32;
$L__BB0_10:
	ret;

}


// ===== COMPILED SASS (sm_100) =====

	.target	sm_100

	.elftype	@"ET_EXEC"


//--------------------- .note.nv.tkinfo           --------------------------
	.section	.note.nv.tkinfo,"",@"SHT_NOTE"
	.sectionflags	@"SHF_NOTE_NV_TKINFO"
	.tkinfo
        /*0018*/ 	.word	0x00000002
        /*0030*/ 	.string	""
        /*0030*/ 	.string	"ptxas"
        /*0030*/ 	.string	"Cuda compilation tools, release 13.0, V13.0.88"
        /*0030*/ 	.string	"Build cuda_13.0.r13.0/compiler.36424714_0"
        /*0030*/ 	.string	"-arch sm_100 -m 64 "



//--------------------- .note.nv.cuinfo           --------------------------
	.section	.note.nv.cuinfo,"",@"SHT_NOTE"
	.sectionflags	@"SHF_NOTE_NV_CUINFO"
        /*0018*/ 	.short	0x0002
        /*001a*/ 	.short	0x0064
        /*001c*/ 	.short	0x0082
	.zero		2


//--------------------- .nv.info                  --------------------------
	.section	.nv.info,"",@"SHT_CUDA_INFO"
	.align	4


	//----- nvinfo : EIATTR_REGCOUNT
	.align		4
        /*0000*/ 	.byte	0x04, 0x2f
        /*0002*/ 	.short	(.L_1 - .L_0)
	.align		4
.L_0:
        /*0004*/ 	.word	index@(_Z11matrixTransPiS_)
        /*0008*/ 	.word	0x00000012


	//----- nvinfo : EIATTR_FRAME_SIZE
	.align		4
.L_1:
        /*000c*/ 	.byte	0x04, 0x11
        /*000e*/ 	.short	(.L_3 - .L_2)
	.align		4
.L_2:
        /*0010*/ 	.word	index@(_Z11matrixTransPiS_)
        /*0014*/ 	.word	0x00000000


	//----- nvinfo : EIATTR_MIN_STACK_SIZE
	.align		4
.L_3:
        /*0018*/ 	.byte	0x04, 0x12
        /*001a*/ 	.short	(.L_5 - .L_4)
	.align		4
.L_4:
        /*001c*/ 	.word	index@(_Z11matrixTransPiS_)
        /*0020*/ 	.word	0x00000000
.L_5:


//--------------------- .nv.compat                --------------------------
	.section	.nv.compat,"",@"SHT_CUDA_COMPAT_INFO"
	.align	4
        /*0000*/ 	.byte	0x02, 0x09, 0x00, 0x00, 0x02, 0x02, 0x01, 0x00, 0x02, 0x05, 0x05, 0x00, 0x03, 0x07, 0x01, 0x01
        /*0010*/ 	.byte	0x02, 0x03, 0x00, 0x00, 0x02, 0x06, 0x01, 0x00, 0x04, 0x0b, 0x08, 0x00, 0x09, 0x00, 0x00, 0x00
        /*0020*/ 	.byte	0x00, 0x00, 0x00, 0x00


//--------------------- .nv.info._Z11matrixTransPiS_ --------------------------
	.section	.nv.info._Z11matrixTransPiS_,"",@"SHT_CUDA_INFO"
	.sectionflags	@""
	.align	4


	//----- nvinfo : EIATTR_CUDA_API_VERSION
	.align		4
        /*0000*/ 	.byte	0x04, 0x37
        /*0002*/ 	.short	(.L_7 - .L_6)
.L_6:
        /*0004*/ 	.word	0x00000082


	//----- nvinfo : EIATTR_KPARAM_INFO
	.align		4
.L_7:
        /*0008*/ 	.byte	0x04, 0x17
        /*000a*/ 	.short	(.L_9 - .L_8)
.L_8:
        /*000c*/ 	.word	0x00000000
        /*0010*/ 	.short	0x0001
        /*0012*/ 	.short	0x0008
        /*0014*/ 	.byte	0x00, 0xf5, 0x21, 0x00


	//----- nvinfo : EIATTR_KPARAM_INFO
	.align		4
.L_9:
        /*0018*/ 	.byte	0x04, 0x17
        /*001a*/ 	.short	(.L_11 - .L_10)
.L_10:
        /*001c*/ 	.word	0x00000000
        /*0020*/ 	.short	0x0000
        /*0022*/ 	.short	0x0000
        /*0024*/ 	.byte	0x00, 0xf5, 0x21, 0x00


	//----- nvinfo : EIATTR_SPARSE_MMA_MASK
	.align		4
.L_11:
        /*0028*/ 	.byte	0x03, 0x50
        /*002a*/ 	.short	0x0000


	//----- nvinfo : EIATTR_MAXREG_COUNT
	.align		4
        /*002c*/ 	.byte	0x03, 0x1b
        /*002e*/ 	.short	0x00ff


	//----- nvinfo : EIATTR_MERCURY_ISA_VERSION
	.align		4
        /*0030*/ 	.byte	0x03, 0x5f
        /*0032*/ 	.short	0x0101


	//----- nvinfo : EIATTR_VRC_CTA_INIT_COUNT
	.align		4
        /*0034*/ 	.byte	0x02, 0x4a
	.zero		1
	.zero		1


	//----- nvinfo : EIATTR_EXIT_INSTR_OFFSETS
	.align		4
        /*0038*/ 	.byte	0x04, 0x1c
        /*003a*/ 	.short	(.L_13 - .L_12)


	//   ....[0]....
.L_12:
        /*003c*/ 	.word	0x00000060


	//   ....[1]....
        /*0040*/ 	.word	0x000002e0


	//   ....[2]....
        /*0044*/ 	.word	0x00000330


	//----- nvinfo : EIATTR_CRS_STACK_SIZE
	.align		4
.L_13:
        /*0048*/ 	.byte	0x04, 0x1e
        /*004a*/ 	.short	(.L_15 - .L_14)
.L_14:
        /*004c*/ 	.word	0x00000000


	//----- nvinfo : EIATTR_CBANK_PARAM_SIZE
	.align		4
.L_15:
        /*0050*/ 	.byte	0x03, 0x19
        /*0052*/ 	.short	0x0010


	//----- nvinfo : EIATTR_PARAM_CBANK
	.align		4
        /*0054*/ 	.byte	0x04, 0x0a
        /*0056*/ 	.short	(.L_17 - .L_16)
	.align		4
.L_16:
        /*0058*/ 	.word	index@(.nv.constant0._Z11matrixTransPiS_)
        /*005c*/ 	.short	0x0380
        /*005e*/ 	.short	0x0010


	//----- nvinfo : EIATTR_SW_WAR
	.align		4
.L_17:
        /*0060*/ 	.byte	0x04, 0x36
        /*0062*/ 	.short	(.L_19 - .L_18)
.L_18:
        /*0064*/ 	.word	0x00000008
.L_19:


//--------------------- .nv.callgraph             --------------------------
	.section	.nv.callgraph,"",@"SHT_CUDA_CALLGRAPH"
	.align	4
	.sectionentsize	8
	.align		4
        /*0000*/ 	.word	0x00000000
	.align		4
        /*0004*/ 	.word	0xffffffff
	.align		4
        /*0008*/ 	.word	0x00000000
	.align		4
        /*000c*/ 	.word	0xfffffffe
	.align		4
        /*0010*/ 	.word	0x00000000
	.align		4
        /*0014*/ 	.word	0xfffffffd
	.align		4
        /*0018*/ 	.word	0x00000000
	.align		4
        /*001c*/ 	.word	0xfffffffc


//--------------------- .text._Z11matrixTransPiS_ --------------------------
	.section	.text._Z11matrixTransPiS_,"ax",@progbits
	.align	128
        .global         _Z11matrixTransPiS_
        .type           _Z11matrixTransPiS_,@function
        .size           _Z11matrixTransPiS_,(.L_x_2 - _Z11matrixTransPiS_)
        .other          _Z11matrixTransPiS_,@"STO_CUDA_ENTRY STV_DEFAULT"
_Z11matrixTransPiS_:
.text._Z11matrixTransPiS_:
[----:B------:R-:W-:Y:S01]  /*0000*/  LDC R1, c[0x0][0x37c] ;  /* 0x0000df00ff017b82 */ /* 0x000fe20000000800 */
[----:B------:R-:W0:Y:S07]  /*0010*/  S2R R3, SR_TID.X ;  /* 0x0000000000037919 */ /* 0x000e2e0000002100 */
[----:B------:R-:W0:Y:S08]  /*0020*/  S2UR UR4, SR_CTAID.X ;  /* 0x00000000000479c3 */ /* 0x000e300000002500 */
[----:B------:R-:W0:Y:S02]  /*0030*/  LDC R0, c[0x0][0x360] ;  /* 0x0000d800ff007b82 */ /* 0x000e240000000800 */
[----:B0-----:R-:W-:-:S05]  /*0040*/  IMAD R0, R0, UR4, R3 ;  /* 0x0000000400007c24 */ /* 0x001fca000f8e0203 */
[----:B------:R-:W-:-:S13]  /*0050*/  ISETP.GT.AND P0, PT, R0, 0x1, PT ;  /* 0x000000010000780c */ /* 0x000fda0003f04270 */
[----:B------:R-:W-:Y:S05]  /*0060*/  @P0 EXIT ;  /* 0x000000000000094d */ /* 0x000fea0003800000 */
[----:B------:R-:W0:Y:S01]  /*0070*/  LDC.64 R2, c[0x0][0x380] ;  /* 0x0000e000ff027b82 */ /* 0x000e220000000a00 */
[----:B------:R-:W1:Y:S01]  /*0080*/  LDCU.64 UR4, c[0x0][0x358] ;  /* 0x00006b00ff0477ac */ /* 0x000e620008000a00 */
[----:B------:R-:W-:-:S04]  /*0090*/  IMAD R9, R0, 0x3, RZ ;  /* 0x0000000300097824 */ /* 0x000fc800078e02ff */
[----:B0-----:R-:W-:-:S05]  /*00a0*/  IMAD.WIDE R2, R9, 0x4, R2 ;  /* 0x0000000409027825 */ /* 0x001fca00078e0202 */
[----:B-1----:R-:W2:Y:S02]  /*00b0*/  LDG.E R0, desc[UR4][R2.64] ;  /* 0x0000000402007981 */ /* 0x002ea4000c1e1900 */
[----:B--2---:R-:W-:-:S04]  /*00c0*/  LOP3.LUT R4, R0, 0x1, RZ, 0xc0, !PT ;  /* 0x0000000100047812 */ /* 0x004fc800078ec0ff */
[----:B------:R-:W-:Y:S02]  /*00d0*/  ISETP.NE.U32.AND P0, PT, R4, 0x1, PT ;  /* 0x000000010400780c */ /* 0x000fe40003f05070 */
[----:B------:R-:W0:Y:S11]  /*00e0*/  LDC.64 R4, c[0x0][0x388] ;  /* 0x0000e200ff047b82 */ /* 0x000e360000000a00 */
[----:B------:R-:W2:Y:S04]  /*00f0*/  @P0 LDG.E R11, desc[UR4][R2.64+0x4] ;  /* 0x00000404020b0981 */ /* 0x000ea8000c1e1900 */
[----:B------:R-:W2:Y:S01]  /*0100*/  @P0 LDG.E R8, desc[UR4][R2.64+0x8] ;  /* 0x0000080402080981 */ /* 0x000ea2000c1e1900 */
[----:B------:R-:W1:Y:S01]  /*0110*/  @!P0 LDC.64 R6, c[0x0][0x380] ;  /* 0x0000e000ff068b82 */ /* 0x000e620000000a00 */
[----:B0-----:R-:W-:Y:S01]  /*0120*/  IMAD.WIDE R4, R9, 0x4, R4 ;  /* 0x0000000409047825 */ /* 0x001fe200078e0204 */
[----:B--2---:R-:W-:-:S05]  /*0130*/  @P0 IADD3 R11, PT, PT, R8, R11, R0 ;  /* 0x0000000b080b0210 */ /* 0x004fca0007ffe000 */
[----:B------:R0:W-:Y:S04]  /*0140*/  @P0 STG.E desc[UR4][R4.64], R11 ;  /* 0x0000000b04000986 */ /* 0x0001e8000c101904 */
[----:B-1----:R-:W2:Y:S04]  /*0150*/  @!P0 LDG.E R0, desc[UR4][R6.64] ;  /* 0x0000000406008981 */ /* 0x002ea8000c1e1900 */
[----:B------:R-:W2:Y:S02]  /*0160*/  @!P0 LDG.E R9, desc[UR4][R6.64+0xc] ;  /* 0x00000c0406098981 */ /* 0x000ea4000c1e1900 */
[----:B--2---:R-:W-:-:S05]  /*0170*/  @!P0 IMAD.IADD R13, R0, 0x1, R9 ;  /* 0x00000001000d8824 */ /* 0x004fca00078e0209 */
[----:B------:R0:W-:Y:S04]  /*0180*/  @!P0 STG.E desc[UR4][R4.64], R13 ;  /* 0x0000000d04008986 */ /* 0x0001e8000c101904 */
[----:B------:R-:W2:Y:S02]  /*0190*/  LDG.E R0, desc[UR4][R2.64+0x4] ;  /* 0x0000040402007981 */ /* 0x000ea4000c1e1900 */
[----:B--2---:R-:W-:-:S04]  /*01a0*/  LOP3.LUT R8, R0, 0x1, RZ, 0xc0, !PT ;  /* 0x0000000100087812 */ /* 0x004fc800078ec0ff */
[----:B------:R-:W-:-:S13]  /*01b0*/  ISETP.NE.U32.AND P0, PT, R8, 0x1, PT ;  /* 0x000000010800780c */ /* 0x000fda0003f05070 */
[----:B------:R-:W1:Y:S02]  /*01c0*/  @!P0 LDC.64 R8, c[0x0][0x380] ;  /* 0x0000e000ff088b82 */ /* 0x000e640000000a00 */
[----:B-1----:R-:W2:Y:S04]  /*01d0*/  @!P0 LDG.E R10, desc[UR4][R8.64+0x4] ;  /* 0x00000404080a8981 */ /* 0x002ea8000c1e1900 */
[----:B------:R-:W2:Y:S02]  /*01e0*/  @!P0 LDG.E R15, desc[UR4][R8.64+0x10] ;  /* 0x00001004080f8981 */ /* 0x000ea4000c1e1900 */
[----:B--2---:R-:W-:-:S05]  /*01f0*/  @!P0 IMAD.IADD R15, R10, 0x1, R15 ;  /* 0x000000010a0f8824 */ /* 0x004fca00078e020f */
[----:B------:R0:W-:Y:S04]  /*0200*/  @!P0 STG.E desc[UR4][R4.64+0x4], R15 ;  /* 0x0000040f04008986 */ /* 0x0001e8000c101904 */
[----:B------:R-:W2:Y:S04]  /*0210*/  @P0 LDG.E R7, desc[UR4][R2.64] ;  /* 0x0000000402070981 */ /* 0x000ea8000c1e1900 */
[----:B------:R-:W2:Y:S02]  /*0220*/  @P0 LDG.E R6, desc[UR4][R2.64+0x8] ;  /* 0x0000080402060981 */ /* 0x000ea4000c1e1900 */
[----:B--2---:R-:W-:-:S05]  /*0230*/  @P0 IADD3 R7, PT, PT, R6, R0, R7 ;  /* 0x0000000006070210 */ /* 0x004fca0007ffe007 */
[----:B------:R0:W-:Y:S04]  /*0240*/  @P0 STG.E desc[UR4][R4.64+0x4], R7 ;  /* 0x0000040704000986 */ /* 0x0001e8000c101904 */
[----:B------:R-:W2:Y:S02]  /*0250*/  LDG.E R0, desc[UR4][R2.64+0x8] ;  /* 0x0000080402007981 */ /* 0x000ea4000c1e1900 */
[----:B--2---:R-:W-:-:S04]  /*0260*/  LOP3.LUT R6, R0, 0x1, RZ, 0xc0, !PT ;  /* 0x0000000100067812 */ /* 0x004fc800078ec0ff */
[----:B------:R-:W-:-:S13]  /*0270*/  ISETP.NE.U32.AND P0, PT, R6, 0x1, PT ;  /* 0x000000010600780c */ /* 0x000fda0003f05070 */
[----:B0-----:R-:W-:Y:S05]  /*0280*/  @P0 BRA `(.L_x_0) ;  /* 0x0000000000180947 */ /* 0x001fea0003800000 */
[----:B------:R-:W0:Y:S02]  /*0290*/  LDC.64 R2, c[0x0][0x380] ;  /* 0x0000e000ff027b82 */ /* 0x000e240000000a00 */
[----:B0-----:R-:W2:Y:S04]  /*02a0*/  LDG.E R0, desc[UR4][R2.64+0x8] ;  /* 0x0000080402007981 */ /* 0x001ea8000c1e1900 */
[----:B------:R-:W2:Y:S02]  /*02b0*/  LDG.E R7, desc[UR4][R2.64+0x14] ;  /* 0x0000140402077981 */ /* 0x000ea4000c1e1900 */
[----:B--2---:R-:W-:-:S05]  /*02c0*/  IMAD.IADD R7, R0, 0x1, R7 ;  /* 0x0000000100077824 */ /* 0x004fca00078e0207 */
[----:B------:R-:W-:Y:S01]  /*02d0*/  STG.E desc[UR4][R4.64+0x8], R7 ;  /* 0x0000080704007986 */ /* 0x000fe2000c101904 */
[----:B------:R-:W-:Y:S05]  /*02e0*/  EXIT ;  /* 0x000000000000794d */ /* 0x000fea0003800000 */
.L_x_0:
[----:B------:R-:W2:Y:S04]  /*02f0*/  LDG.E R7, desc[UR4][R2.64] ;  /* 0x0000000402077981 */ /* 0x000ea8000c1e1900 */
[----:B------:R-:W2:Y:S02]  /*0300*/  LDG.E R6, desc[UR4][R2.64+0x4] ;  /* 0x0000040402067981 */ /* 0x000ea4000c1e1900 */
[----:B--2---:R-:W-:-:S05]  /*0310*/  IADD3 R7, PT, PT, R0, R6, R7 ;  /* 0x0000000600077210 */ /* 0x004fca0007ffe007 */
[----:B------:R-:W-:Y:S01]  /*0320*/  STG.E desc[UR4][R4.64+0x8], R7 ;  /* 0x0000080704007986 */ /* 0x000fe2000c101904 */
[----:B------:R-:W-:Y:S05]  /*0330*/  EXIT ;  /* 0x000000000000794d */ /* 0x000fea0003800000 */
.L_x_1:
[----:B------:R-:W-:-:S00]  /*0340*/  BRA `(.L_x_1) ;  /* 0xfffffffc00fc7947 */ /* 0x000fc0000383ffff */
[----:B------:R-:W-:-:S00]  /*0350*/  NOP ;  /* 0x0000000000007918 */ /* 0x000fc00000000000 */
        /* <DEDUP_REMOVED lines=10> */
.L_x_2:


//--------------------- .nv.shared.reserved.0     --------------------------
	.section	.nv.shared.reserved.0,"aw",@nobits
	.weak		__nv_reservedSMEM_offset_0_alias
	.size		__nv_reservedSMEM_offset_0_alias, 0, 64
	.other		__nv_reservedSMEM_offset_0_alias,@"STO_CUDA_RESERVED_SHARED STV_DEFAULT"
__nv_reservedSMEM_offset_0_alias:
	.zero		0
	.zero		64


//--------------------- .nv.constant0._Z11matrixTransPiS_ --------------------------
	.section	.nv.constant0._Z11matrixTransPiS_,"a",@progbits
	.sectionflags	@""
	.align	4
.nv.constant0._Z11matrixTransPiS_:
	.zero		912


//--------------------- SYMBOLS --------------------------

	.type		.nv.reservedSmem.offset0,@object
	.size		.nv.reservedSmem.offset0,0x4
